//
// Generated by NVIDIA NVVM Compiler
//
// Compiler Build ID: CL-36424714
// Cuda compilation tools, release 13.0, V13.0.88
// Based on NVVM 20.0.0
//

.version 9.0
.target sm_100
.address_size 64

	// .globl	_Z8myKernelPdS_S_i

.visible .entry _Z8myKernelPdS_S_i(
	.param .u64 .ptr .align 1 _Z8myKernelPdS_S_i_param_0,
	.param .u64 .ptr .align 1 _Z8myKernelPdS_S_i_param_1,
	.param .u64 .ptr .align 1 _Z8myKernelPdS_S_i_param_2,
	.param .u32 _Z8myKernelPdS_S_i_param_3
)
{
	.reg .pred 	%p<2>;
	.reg .b32 	%r<6>;
	.reg .b64 	%rd<11>;
	.reg .b64 	%fd<4>;

	ld.param.u64 	%rd1, [_Z8myKernelPdS_S_i_param_0];
	ld.param.u64 	%rd2, [_Z8myKernelPdS_S_i_param_1];
	ld.param.u64 	%rd3, [_Z8myKernelPdS_S_i_param_2];
	ld.param.u32 	%r2, [_Z8myKernelPdS_S_i_param_3];
	mov.u32 	%r3, %ctaid.x;
	mov.u32 	%r4, %ntid.x;
	mov.u32 	%r5, %tid.x;
	mad.lo.s32 	%r1, %r3, %r4, %r5;
	setp.gt.s32 	%p1, %r1, %r2;
	@%p1 bra 	$L__BB0_2;
	cvta.to.global.u64 	%rd4, %rd1;
	cvta.to.global.u64 	%rd5, %rd2;
	cvta.to.global.u64 	%rd6, %rd3;
	mul.wide.s32 	%rd7, %r1, 8;
	add.s64 	%rd8, %rd4, %rd7;
	ld.global.f64 	%fd1, [%rd8];
	add.s64 	%rd9, %rd5, %rd7;
	ld.global.f64 	%fd2, [%rd9];
	add.f64 	%fd3, %fd1, %fd2;
	add.s64 	%rd10, %rd6, %rd7;
	st.global.f64 	[%rd10], %fd3;
$L__BB0_2:
	ret;

}


// ===== COMPILED SASS (sm_100) =====

	.target	sm_100

	.elftype	@"ET_EXEC"


//--------------------- .note.nv.tkinfo           --------------------------
	.section	.note.nv.tkinfo,"",@"SHT_NOTE"
	.sectionflags	@"SHF_NOTE_NV_TKINFO"
	.tkinfo
        /*0018*/ 	.word	0x00000002
        /*0030*/ 	.string	""
        /*0030*/ 	.string	"ptxas"
        /*0030*/ 	.string	"Cuda compilation tools, release 13.0, V13.0.88"
        /*0030*/ 	.string	"Build cuda_13.0.r13.0/compiler.36424714_0"
        /*0030*/ 	.string	"-arch sm_100 -m 64 "



//--------------------- .note.nv.cuinfo           --------------------------
	.section	.note.nv.cuinfo,"",@"SHT_NOTE"
	.sectionflags	@"SHF_NOTE_NV_CUINFO"
        /*0018*/ 	.short	0x0002
        /*001a*/ 	.short	0x0064
        /*001c*/ 	.short	0x0082
	.zero		2


//--------------------- .nv.info                  --------------------------
	.section	.nv.info,"",@"SHT_CUDA_INFO"
	.align	4


	//----- nvinfo : EIATTR_REGCOUNT
	.align		4
        /*0000*/ 	.byte	0x04, 0x2f
        /*0002*/ 	.short	(.L_1 - .L_0)
	.align		4
.L_0:
        /*0004*/ 	.word	index@(_Z8myKernelPdS_S_i)
        /*0008*/ 	.word	0x0000000e


	//----- nvinfo : EIATTR_FRAME_SIZE
	.align		4
.L_1:
        /*000c*/ 	.byte	0x04, 0x11
        /*000e*/ 	.short	(.L_3 - .L_2)
	.align		4
.L_2:
        /*0010*/ 	.word	index@(_Z8myKernelPdS_S_i)
        /*0014*/ 	.word	0x00000000


	//----- nvinfo : EIATTR_MIN_STACK_SIZE
	.align		4
.L_3:
        /*0018*/ 	.byte	0x04, 0x12
        /*001a*/ 	.short	(.L_5 - .L_4)
	.align		4
.L_4:
        /*001c*/ 	.word	index@(_Z8myKernelPdS_S_i)
        /*0020*/ 	.word	0x00000000
.L_5:


//--------------------- .nv.compat                --------------------------
	.section	.nv.compat,"",@"SHT_CUDA_COMPAT_INFO"
	.align	4
        /*0000*/ 	.byte	0x02, 0x09, 0x00, 0x00, 0x02, 0x02, 0x01, 0x00, 0x02, 0x05, 0x05, 0x00, 0x03, 0x07, 0x01, 0x01
        /*0010*/ 	.byte	0x02, 0x03, 0x00, 0x00, 0x02, 0x06, 0x01, 0x00, 0x04, 0x0b, 0x08, 0x00, 0x01, 0x00, 0x00, 0x00
        /*0020*/ 	.byte	0x00, 0x00, 0x00, 0x00


//--------------------- .nv.info._Z8myKernelPdS_S_i --------------------------
	.section	.nv.info._Z8myKernelPdS_S_i,"",@"SHT_CUDA_INFO"
	.sectionflags	@""
	.align	4


	//----- nvinfo : EIATTR_CUDA_API_VERSION
	.align		4
        /*0000*/ 	.byte	0x04, 0x37
        /*0002*/ 	.short	(.L_7 - .L_6)
.L_6:
        /*0004*/ 	.word	0x00000082


	//----- nvinfo : EIATTR_KPARAM_INFO
	.align		4
.L_7:
        /*0008*/ 	.byte	0x04, 0x17
        /*000a*/ 	.short	(.L_9 - .L_8)
.L_8:
        /*000c*/ 	.word	0x00000000
        /*0010*/ 	.short	0x0003
        /*0012*/ 	.short	0x0018
        /*0014*/ 	.byte	0x00, 0xf0, 0x11, 0x00


	//----- nvinfo : EIATTR_KPARAM_INFO
	.align		4
.L_9:
        /*0018*/ 	.byte	0x04, 0x17
        /*001a*/ 	.short	(.L_11 - .L_10)
.L_10:
        /*001c*/ 	.word	0x00000000
        /*0020*/ 	.short	0x0002
        /*0022*/ 	.short	0x0010
        /*0024*/ 	.byte	0x00, 0xf5, 0x21, 0x00


	//----- nvinfo : EIATTR_KPARAM_INFO
	.align		4
.L_11:
        /*0028*/ 	.byte	0x04, 0x17
        /*002a*/ 	.short	(.L_13 - .L_12)
.L_12:
        /*002c*/ 	.word	0x00000000
        /*0030*/ 	.short	0x0001
        /*0032*/ 	.short	0x0008
        /*0034*/ 	.byte	0x00, 0xf5, 0x21, 0x00


	//----- nvinfo : EIATTR_KPARAM_INFO
	.align		4
.L_13:
        /*0038*/ 	.byte	0x04, 0x17
        /*003a*/ 	.short	(.L_15 - .L_14)
.L_14:
        /*003c*/ 	.word	0x00000000
        /*0040*/ 	.short	0x0000
        /*0042*/ 	.short	0x0000
        /*0044*/ 	.byte	0x00, 0xf5, 0x21, 0x00


	//----- nvinfo : EIATTR_SPARSE_MMA_MASK
	.align		4
.L_15:
        /*0048*/ 	.byte	0x03, 0x50
        /*004a*/ 	.short	0x0000


	//----- nvinfo : EIATTR_MAXREG_COUNT
	.align		4
        /*004c*/ 	.byte	0x03, 0x1b
        /*004e*/ 	.short	0x00ff


	//----- nvinfo : EIATTR_MERCURY_ISA_VERSION
	.align		4
        /*0050*/ 	.byte	0x03, 0x5f
        /*0052*/ 	.short	0x0101


	//----- nvinfo : EIATTR_VRC_CTA_INIT_COUNT
	.align		4
        /*0054*/ 	.byte	0x02, 0x4a
	.zero		1
	.zero		1


	//----- nvinfo : EIATTR_EXIT_INSTR_OFFSETS
	.align		4
        /*0058*/ 	.byte	0x04, 0x1c
        /*005a*/ 	.short	(.L_17 - .L_16)


	//   ....[0]....
.L_16:
        /*005c*/ 	.word	0x00000070


	//   ....[1]....
        /*0060*/ 	.word	0x00000130


	//----- nvinfo : EIATTR_CBANK_PARAM_SIZE
	.align		4
.L_17:
        /*0064*/ 	.byte	0x03, 0x19
        /*0066*/ 	.short	0x001c


	//----- nvinfo : EIATTR_PARAM_CBANK
	.align		4
        /*0068*/ 	.byte	0x04, 0x0a
        /*006a*/ 	.short	(.L_19 - .L_18)
	.align		4
.L_18:
        /*006c*/ 	.word	index@(.nv.constant0._Z8myKernelPdS_S_i)
        /*0070*/ 	.short	0x0380
        /*0072*/ 	.short	0x001c


	//----- nvinfo : EIATTR_SW_WAR
	.align		4
.L_19:
        /*0074*/ 	.byte	0x04, 0x36
        /*0076*/ 	.short	(.L_21 - .L_20)
.L_20:
        /*0078*/ 	.word	0x00000008
.L_21:


//--------------------- .nv.callgraph             --------------------------
	.section	.nv.callgraph,"",@"SHT_CUDA_CALLGRAPH"
	.align	4
	.sectionentsize	8
	.align		4
        /*0000*/ 	.word	0x00000000
	.align		4
        /*0004*/ 	.word	0xffffffff
	.align		4
        /*0008*/ 	.word	0x00000000
	.align		4
        /*000c*/ 	.word	0xfffffffe
	.align		4
        /*0010*/ 	.word	0x00000000
	.align		4
        /*0014*/ 	.word	0xfffffffd
	.align		4
        /*0018*/ 	.word	0x00000000
	.align		4
        /*001c*/ 	.word	0xfffffffc


//--------------------- .text._Z8myKernelPdS_S_i  --------------------------
	.section	.text._Z8myKernelPdS_S_i,"ax",@progbits
	.align	128
        .global         _Z8myKernelPdS_S_i
        .type           _Z8myKernelPdS_S_i,@function
        .size           _Z8myKernelPdS_S_i,(.L_x_1 - _Z8myKernelPdS_S_i)
        .other          _Z8myKernelPdS_S_i,@"STO_CUDA_ENTRY STV_DEFAULT"
_Z8myKernelPdS_S_i:
.text._Z8myKernelPdS_S_i:
[----:B------:R-:W-:Y:S01]  /*0000*/  LDC R1, c[0x0][0x37c] ;  /* 0x0000df00ff017b82 */ /* 0x000fe20000000800 */
[----:B------:R-:W0:Y:S07]  /*0010*/  S2R R0, SR_TID.X ;  /* 0x0000000000007919 */ /* 0x000e2e0000002100 */
[----:B------:R-:W0:Y:S01]  /*0020*/  S2UR UR4, SR_CTAID.X ;  /* 0x00000000000479c3 */ /* 0x000e220000002500 */
[----:B------:R-:W1:Y:S07]  /*0030*/  LDCU UR5, c[0x0][0x398] ;  /* 0x00007300ff0577ac */ /* 0x000e6e0008000800 */
[----:B------:R-:W0:Y:S02]  /*0040*/  LDC R11, c[0x0][0x360] ;  /* 0x0000d800ff0b7b82 */ /* 0x000e240000000800 */
[----:B0-----:R-:W-:-:S05]  /*0050*/  IMAD R11, R11, UR4, R0 ;  /* 0x000000040b0b7c24 */ /* 0x001fca000f8e0200 */
[----:B-1----:R-:W-:-:S13]  /*0060*/  ISETP.GT.AND P0, PT, R11, UR5, PT ;  /* 0x000000050b007c0c */ /* 0x002fda000bf04270 */
[----:B------:R-:W-:Y:S05]  /*0070*/  @P0 EXIT ;  /* 0x000000000000094d */ /* 0x000fea0003800000 */
[----:B------:R-:W0:Y:S01]  /*0080*/  LDC.64 R2, c[0x0][0x380] ;  /* 0x0000e000ff027b82 */ /* 0x000e220000000a00 */
[----:B------:R-:W1:Y:S07]  /*0090*/  LDCU.64 UR4, c[0x0][0x358] ;  /* 0x00006b00ff0477ac */ /* 0x000e6e0008000a00 */
[----:B------:R-:W2:Y:S08]  /*00a0*/  LDC.64 R4, c[0x0][0x388] ;  /* 0x0000e200ff047b82 */ /* 0x000eb00000000a00 */
[----:B------:R-:W3:Y:S01]  /*00b0*/  LDC.64 R8, c[0x0][0x390] ;  /* 0x0000e400ff087b82 */ /* 0x000ee20000000a00 */
[----:B0-----:R-:W-:-:S06]  /*00c0*/  IMAD.WIDE R2, R11, 0x8, R2 ;  /* 0x000000080b027825 */ /* 0x001fcc00078e0202 */
[----:B-1----:R-:W4:Y:S01]  /*00d0*/  LDG.E.64 R2, desc[UR4][R2.64] ;  /* 0x0000000402027981 */ /* 0x002f22000c1e1b00 */
[----:B--2---:R-:W-:-:S06]  /*00e0*/  IMAD.WIDE R4, R11, 0x8, R4 ;  /* 0x000000080b047825 */ /* 0x004fcc00078e0204 */
[----:B------:R-:W4:Y:S01]  /*00f0*/  LDG.E.64 R4, desc[UR4][R4.64] ;  /* 0x0000000404047981 */ /* 0x000f22000c1e1b00 */
[----:B---3--:R-:W-:Y:S01]  /*0100*/  IMAD.WIDE R8, R11, 0x8, R8 ;  /* 0x000000080b087825 */ /* 0x008fe200078e0208 */
[----:B----4-:R-:W-:-:S07]  /*0110*/  DADD R6, R2, R4 ;  /* 0x0000000002067229 */ /* 0x010fce0000000004 */
[----:B------:R-:W-:Y:S01]  /*0120*/  STG.E.64 desc[UR4][R8.64], R6 ;  /* 0x0000000608007986 */ /* 0x000fe2000c101b04 */
[----:B------:R-:W-:Y:S05]  /*0130*/  EXIT ;  /* 0x000000000000794d */ /* 0x000fea0003800000 */
.L_x_0:
[----:B------:R-:W-:-:S00]  /*0140*/  BRA `(.L_x_0) ;  /* 0xfffffffc00fc7947 */ /* 0x000fc0000383ffff */
[----:B------:R-:W-:-:S00]  /*0150*/  NOP ;  /* 0x0000000000007918 */ /* 0x000fc00000000000 */
        /* <DEDUP_REMOVED lines=10> */
.L_x_1:


//--------------------- .nv.shared.reserved.0     --------------------------
	.section	.nv.shared.reserved.0,"aw",@nobits
	.weak		__nv_reservedSMEM_offset_0_alias
	.size		__nv_reservedSMEM_offset_0_alias, 0, 64
	.other		__nv_reservedSMEM_offset_0_alias,@"STO_CUDA_RESERVED_SHARED STV_DEFAULT"
__nv_reservedSMEM_offset_0_alias:
	.zero		0
	.zero		64


//--------------------- .nv.constant0._Z8myKernelPdS_S_i --------------------------
	.section	.nv.constant0._Z8myKernelPdS_S_i,"a",@progbits
	.sectionflags	@""
	.align	4
.nv.constant0._Z8myKernelPdS_S_i:
	.zero		924


//--------------------- SYMBOLS --------------------------

	.type		.nv.reservedSmem.offset0,@object
	.size		.nv.reservedSmem.offset0,0x4
